	.headerflags	@"EF_CUDA_TEXMODE_UNIFIED EF_CUDA_64BIT_ADDRESS EF_CUDA_ACCELERATORS EF_CUDA_SM90 EF_CUDA_VIRTUAL_SM(EF_CUDA_SM90)"
	.elftype	@"ET_EXEC"


//--------------------- .nv.info                  --------------------------
	.section	.nv.info,"",@"SHT_CUDA_INFO"
	.align	4


	//----- nvinfo : EIATTR_REGCOUNT
	.align		4
        /*0000*/ 	.byte	0x04, 0x2f
        /*0002*/ 	.short	(.L_3 - .L_2)
	.align		4
.L_2:
        /*0004*/ 	.word	index@(triton_poi_fused__native_batch_norm_legit_no_training_relu_44)
        /*0008*/ 	.word	0x00000020


	//----- nvinfo : EIATTR_MIN_STACK_SIZE
	.align		4
.L_3:
        /*000c*/ 	.byte	0x04, 0x12
        /*000e*/ 	.short	(.L_5 - .L_4)
	.align		4
.L_4:
        /*0010*/ 	.word	index@(triton_poi_fused__native_batch_norm_legit_no_training_relu_44)
        /*0014*/ 	.word	0x00000000


	//----- nvinfo : EIATTR_FRAME_SIZE
	.align		4
.L_5:
        /*0018*/ 	.byte	0x04, 0x11
        /*001a*/ 	.short	(.L_7 - .L_6)
	.align		4
.L_6:
        /*001c*/ 	.word	index@(triton_poi_fused__native_batch_norm_legit_no_training_relu_44)
        /*0020*/ 	.word	0x00000000


	//----- nvinfo : EIATTR_MIN_STACK_SIZE
	.align		4
.L_7:
        /*0024*/ 	.byte	0x04, 0x12
        /*0026*/ 	.short	(.L_9 - .L_8)
	.align		4
.L_8:
        /*0028*/ 	.word	index@(triton_poi_fused__native_batch_norm_legit_no_training_relu_44)
        /*002c*/ 	.word	0x00000000
.L_9:


//--------------------- .nv.info.triton_poi_fused__native_batch_norm_legit_no_training_relu_44 --------------------------
	.section	.nv.info.triton_poi_fused__native_batch_norm_legit_no_training_relu_44,"",@"SHT_CUDA_INFO"
	.sectionflags	@""
	.align	4


	//----- nvinfo : EIATTR_CUDA_API_VERSION
	.align		4
        /*0000*/ 	.byte	0x04, 0x37
        /*0002*/ 	.short	(.L_11 - .L_10)
.L_10:
        /*0004*/ 	.word	0x0000007c


	//----- nvinfo : EIATTR_KPARAM_INFO
	.align		4
.L_11:
        /*0008*/ 	.byte	0x04, 0x17
        /*000a*/ 	.short	(.L_13 - .L_12)
.L_12:
        /*000c*/ 	.word	0x00000000
        /*0010*/ 	.short	0x0007
        /*0012*/ 	.short	0x0034
        /*0014*/ 	.byte	0x00, 0xf0, 0x11, 0x00


	//----- nvinfo : EIATTR_KPARAM_INFO
	.align		4
.L_13:
        /*0018*/ 	.byte	0x04, 0x17
        /*001a*/ 	.short	(.L_15 - .L_14)
.L_14:
        /*001c*/ 	.word	0x00000000
        /*0020*/ 	.short	0x0006
        /*0022*/ 	.short	0x0030
        /*0024*/ 	.byte	0x00, 0xf0, 0x11, 0x00


	//----- nvinfo : EIATTR_KPARAM_INFO
	.align		4
.L_15:
        /*0028*/ 	.byte	0x04, 0x17
        /*002a*/ 	.short	(.L_17 - .L_16)
.L_16:
        /*002c*/ 	.word	0x00000000
        /*0030*/ 	.short	0x0005
        /*0032*/ 	.short	0x0028
        /*0034*/ 	.byte	0x00, 0xf4, 0x21, 0x00


	//----- nvinfo : EIATTR_KPARAM_INFO
	.align		4
.L_17:
        /*0038*/ 	.byte	0x04, 0x17
        /*003a*/ 	.short	(.L_19 - .L_18)
.L_18:
        /*003c*/ 	.word	0x00000000
        /*0040*/ 	.short	0x0004
        /*0042*/ 	.short	0x0020
        /*0044*/ 	.byte	0x00, 0xf4, 0x21, 0x00


	//----- nvinfo : EIATTR_KPARAM_INFO
	.align		4
.L_19:
        /*0048*/ 	.byte	0x04, 0x17
        /*004a*/ 	.short	(.L_21 - .L_20)
.L_20:
        /*004c*/ 	.word	0x00000000
        /*0050*/ 	.short	0x0003
        /*0052*/ 	.short	0x0018
        /*0054*/ 	.byte	0x00, 0xf4, 0x21, 0x00


	//----- nvinfo : EIATTR_KPARAM_INFO
	.align		4
.L_21:
        /*0058*/ 	.byte	0x04, 0x17
        /*005a*/ 	.short	(.L_23 - .L_22)
.L_22:
        /*005c*/ 	.word	0x00000000
        /*0060*/ 	.short	0x0002
        /*0062*/ 	.short	0x0010
        /*0064*/ 	.byte	0x00, 0xf4, 0x21, 0x00


	//----- nvinfo : EIATTR_KPARAM_INFO
	.align		4
.L_23:
        /*0068*/ 	.byte	0x04, 0x17
        /*006a*/ 	.short	(.L_25 - .L_24)
.L_24:
        /*006c*/ 	.word	0x00000000
        /*0070*/ 	.short	0x0001
        /*0072*/ 	.short	0x0008
        /*0074*/ 	.byte	0x00, 0xf4, 0x21, 0x00


	//----- nvinfo : EIATTR_KPARAM_INFO
	.align		4
.L_25:
        /*0078*/ 	.byte	0x04, 0x17
        /*007a*/ 	.short	(.L_27 - .L_26)
.L_26:
        /*007c*/ 	.word	0x00000000
        /*0080*/ 	.short	0x0000
        /*0082*/ 	.short	0x0000
        /*0084*/ 	.byte	0x00, 0xf4, 0x21, 0x00


	//----- nvinfo : EIATTR_SPARSE_MMA_MASK
	.align		4
.L_27:
        /*0088*/ 	.byte	0x03, 0x50
        /*008a*/ 	.short	0x0000


	//----- nvinfo : EIATTR_MAXREG_COUNT
	.align		4
        /*008c*/ 	.byte	0x03, 0x1b
        /*008e*/ 	.short	0x00ff


	//----- nvinfo : EIATTR_EXIT_INSTR_OFFSETS
	.align		4
        /*0090*/ 	.byte	0x04, 0x1c
        /*0092*/ 	.short	(.L_29 - .L_28)


	//   ....[0]....
.L_28:
        /*0094*/ 	.word	0x00000a00


	//   ....[1]....
        /*0098*/ 	.word	0x00000aa0


	//----- nvinfo : EIATTR_REQNTID
	.align		4
.L_29:
        /*009c*/ 	.byte	0x04, 0x10
        /*009e*/ 	.short	(.L_31 - .L_30)
.L_30:
        /*00a0*/ 	.word	0x00000080
        /*00a4*/ 	.word	0x00000001
        /*00a8*/ 	.word	0x00000001


	//----- nvinfo : EIATTR_CBANK_PARAM_SIZE
	.align		4
.L_31:
        /*00ac*/ 	.byte	0x03, 0x19
        /*00ae*/ 	.short	0x0038


	//----- nvinfo : EIATTR_PARAM_CBANK
	.align		4
        /*00b0*/ 	.byte	0x04, 0x0a
        /*00b2*/ 	.short	(.L_33 - .L_32)
	.align		4
.L_32:
        /*00b4*/ 	.word	index@(.nv.constant0.triton_poi_fused__native_batch_norm_legit_no_training_relu_44)
        /*00b8*/ 	.short	0x0210
        /*00ba*/ 	.short	0x0038


	//----- nvinfo : EIATTR_SW_WAR
	.align		4
.L_33:
        /*00bc*/ 	.byte	0x04, 0x36
        /*00be*/ 	.short	(.L_35 - .L_34)
.L_34:
        /*00c0*/ 	.word	0x00000008
.L_35:


//--------------------- .nv.callgraph             --------------------------
	.section	.nv.callgraph,"",@"SHT_CUDA_CALLGRAPH"
	.align	4
	.sectionentsize	8
	.align		4
        /*0000*/ 	.word	0x00000000
	.align		4
        /*0004*/ 	.word	0xffffffff
	.align		4
        /*0008*/ 	.word	0x00000000
	.align		4
        /*000c*/ 	.word	0xfffffffe
	.align		4
        /*0010*/ 	.word	0x00000000
	.align		4
        /*0014*/ 	.word	0xfffffffd
	.align		4
        /*0018*/ 	.word	0x00000000
	.align		4
        /*001c*/ 	.word	0xfffffffc


//--------------------- .nv.constant4             --------------------------
	.section	.nv.constant4,"a",@progbits
	.align	8
	.align		8
.nv.constant4:
        /*0000*/ 	.dword	_$_str
	.align		8
        /*0008*/ 	.dword	_$_str_$_2


//--------------------- .text.triton_poi_fused__native_batch_norm_legit_no_training_relu_44 --------------------------
	.section	.text.triton_poi_fused__native_batch_norm_legit_no_training_relu_44,"ax",@progbits
	.sectionflags	@"SHF_BARRIERS=1"
	.align	128
        .global         triton_poi_fused__native_batch_norm_legit_no_training_relu_44
        .type           triton_poi_fused__native_batch_norm_legit_no_training_relu_44,@function
        .size           triton_poi_fused__native_batch_norm_legit_no_training_relu_44,(.L_x_1 - triton_poi_fused__native_batch_norm_legit_no_training_relu_44)
        .other          triton_poi_fused__native_batch_norm_legit_no_training_relu_44,@"STO_CUDA_ENTRY STV_DEFAULT"
triton_poi_fused__native_batch_norm_legit_no_training_relu_44:
.text.triton_poi_fused__native_batch_norm_legit_no_training_relu_44:
[----:B------:R-:W0:Y:S01]  /*0000*/  LDC R1, c[0x0][0x28] ;  /* 0x00000a00ff017b82 */ /* 0x000e220000000800 */
[----:B------:R-:W1:Y:S07]  /*0010*/  S2R R24, SR_TID.X ;  /* 0x0000000000187919 */ /* 0x000e6e0000002100 */
[----:B------:R-:W2:Y:S01]  /*0020*/  LDC.64 R10, c[0x0][0x220] ;  /* 0x00008800ff0a7b82 */ /* 0x000ea20000000a00 */
[----:B------:R-:W-:Y:S01]  /*0030*/  CS2R R6, SRZ ;  /* 0x0000000000067805 */ /* 0x000fe2000001ff00 */
[----:B------:R-:W-:Y:S01]  /*0040*/  ULDC.64 UR6, c[0x0][0x208] ;  /* 0x0000820000067ab9 */ /* 0x000fe20000000a00 */
[----:B------:R-:W3:Y:S05]  /*0050*/  S2R R25, SR_CTAID.Y ;  /* 0x0000000000197919 */ /* 0x000eea0000002600 */
[----:B------:R-:W4:Y:S08]  /*0060*/  LDC.64 R22, c[0x0][0x210] ;  /* 0x00008400ff167b82 */ /* 0x000f300000000a00 */
[----:B------:R-:W5:Y:S01]  /*0070*/  LDC.64 R16, c[0x0][0x218] ;  /* 0x00008600ff107b82 */ /* 0x000f620000000a00 */
[----:B------:R-:W-:-:S02]  /*0080*/  CS2R R12, SRZ ;  /* 0x00000000000c7805 */ /* 0x000fc4000001ff00 */
[----:B------:R-:W-:-:S05]  /*0090*/  CS2R R14, SRZ ;  /* 0x00000000000e7805 */ /* 0x000fca000001ff00 */
[----:B------:R-:W4:Y:S01]  /*00a0*/  LDC.64 R26, c[0x0][0x228] ;  /* 0x00008a00ff1a7b82 */ /* 0x000f220000000a00 */
[----:B-1----:R-:W-:-:S07]  /*00b0*/  IMAD.SHL.U32 R0, R24, 0x4, RZ ;  /* 0x0000000418007824 */ /* 0x002fce00078e00ff */
[----:B------:R-:W1:Y:S01]  /*00c0*/  LDC.64 R20, c[0x0][0x230] ;  /* 0x00008c00ff147b82 */ /* 0x000e620000000a00 */
[----:B---3--:R-:W-:Y:S01]  /*00d0*/  IMAD.SHL.U32 R25, R25, 0x200, RZ ;  /* 0x0000020019197824 */ /* 0x008fe200078e00ff */
[----:B------:R-:W-:-:S04]  /*00e0*/  LOP3.LUT R0, R0, 0x1fc, RZ, 0xc0, !PT ;  /* 0x000001fc00007812 */ /* 0x000fc800078ec0ff */
[----:B------:R-:W-:Y:S02]  /*00f0*/  LOP3.LUT R2, R25, R0, RZ, 0xfc, !PT ;  /* 0x0000000019027212 */ /* 0x000fe400078efcff */
[----:B------:R-:W3:Y:S02]  /*0100*/  S2R R0, SR_CTAID.X ;  /* 0x0000000000007919 */ /* 0x000ee40000002500 */
[C---:B------:R-:W-:Y:S01]  /*0110*/  ISETP.GE.AND P2, PT, R2.reuse, 0x300, PT ;  /* 0x000003000200780c */ /* 0x040fe20003f46270 */
[----:B------:R-:W-:-:S05]  /*0120*/  IMAD.HI R3, R2, 0x2aaaaaab, RZ ;  /* 0x2aaaaaab02037827 */ /* 0x000fca00078e02ff */
[----:B------:R-:W-:-:S04]  /*0130*/  SHF.R.U32.HI R4, RZ, 0x1f, R3 ;  /* 0x0000001fff047819 */ /* 0x000fc80000011603 */
[----:B------:R-:W-:Y:S02]  /*0140*/  LEA.HI.SX32 R9, R3, R4, 0x1b ;  /* 0x0000000403097211 */ /* 0x000fe400078fdaff */
[----:B------:R-:W-:-:S03]  /*0150*/  CS2R R4, SRZ ;  /* 0x0000000000047805 */ /* 0x000fc6000001ff00 */
[----:B------:R-:W-:-:S04]  /*0160*/  IMAD R3, R9, -0xc0, R2 ;  /* 0xffffff4009037824 */ /* 0x000fc800078e0202 */
[----:B--2---:R-:W-:-:S05]  /*0170*/  IMAD.WIDE R10, R3, 0x4, R10 ;  /* 0x00000004030a7825 */ /* 0x004fca00078e020a */
[----:B------:R2:W4:Y:S01]  /*0180*/  @!P2 LDG.E.EL.128 R4, desc[UR6][R10.64] ;  /* 0x000000060a04a981 */ /* 0x000522000c2e1d00 */
[----:B-----5:R-:W-:Y:S01]  /*0190*/  IMAD.WIDE R28, R3, 0x4, R16 ;  /* 0x00000004031c7825 */ /* 0x020fe200078e0210 */
[----:B---3--:R-:W-:-:S03]  /*01a0*/  ISETP.GE.AND P0, PT, R0, 0x40, PT ;  /* 0x000000400000780c */ /* 0x008fc60003f06270 */
[----:B------:R-:W-:Y:S01]  /*01b0*/  IMAD R8, R0, 0xc0, R3 ;  /* 0x000000c000087824 */ /* 0x000fe200078e0203 */
[----:B------:R-:W-:-:S03]  /*01c0*/  ISETP.LT.AND P1, PT, R2, 0x300, !P0 ;  /* 0x000003000200780c */ /* 0x000fc60004721270 */
[----:B------:R-:W-:Y:S01]  /*01d0*/  IMAD R9, R9, 0x3000, R8 ;  /* 0x0000300009097824 */ /* 0x000fe200078e0208 */
[----:B--2---:R-:W-:-:S03]  /*01e0*/  CS2R R10, SRZ ;  /* 0x00000000000a7805 */ /* 0x004fc6000001ff00 */
[----:B----4-:R-:W-:Y:S01]  /*01f0*/  IMAD.WIDE R22, R9, 0x4, R22 ;  /* 0x0000000409167825 */ /* 0x010fe200078e0216 */
[----:B------:R-:W-:-:S06]  /*0200*/  CS2R R8, SRZ ;  /* 0x0000000000087805 */ /* 0x000fcc000001ff00 */
[----:B------:R-:W2:Y:S04]  /*0210*/  @!P2 LDG.E.EL.128 R8, desc[UR6][R28.64] ;  /* 0x000000061c08a981 */ /* 0x000ea8000c2e1d00 */
[----:B------:R3:W2:Y:S01]  /*0220*/  @P1 LDG.E.EL.128 R12, desc[UR6][R22.64] ;  /* 0x00000006160c1981 */ /* 0x0006a2000c2e1d00 */
[C---:B0-----:R-:W-:Y:S01]  /*0230*/  IMAD.WIDE R26, R3.reuse, 0x4, R26 ;  /* 0x00000004031a7825 */ /* 0x041fe200078e021a */
[----:B------:R-:W-:Y:S02]  /*0240*/  CS2R R16, SRZ ;  /* 0x0000000000107805 */ /* 0x000fe4000001ff00 */
[----:B------:R-:W-:Y:S01]  /*0250*/  CS2R R18, SRZ ;  /* 0x0000000000127805 */ /* 0x000fe2000001ff00 */
[----:B-1----:R-:W-:Y:S01]  /*0260*/  IMAD.WIDE R2, R3, 0x4, R20 ;  /* 0x0000000403027825 */ /* 0x002fe200078e0214 */
[----:B------:R-:W-:-:S04]  /*0270*/  CS2R R20, SRZ ;  /* 0x0000000000147805 */ /* 0x000fc8000001ff00 */
[----:B------:R-:W4:Y:S01]  /*0280*/  @!P2 LDG.E.EL.128 R16, desc[UR6][R26.64] ;  /* 0x000000061a10a981 */ /* 0x000f22000c2e1d00 */
[----:B---3--:R-:W-:-:S06]  /*0290*/  CS2R R22, SRZ ;  /* 0x0000000000167805 */ /* 0x008fcc000001ff00 */
[----:B------:R0:W4:Y:S01]  /*02a0*/  @!P2 LDG.E.EL.128 R20, desc[UR6][R2.64] ;  /* 0x000000060214a981 */ /* 0x000122000c2e1d00 */
[----:B------:R-:W1:Y:S01]  /*02b0*/  S2UR UR5, SR_CgaCtaId ;  /* 0x00000000000579c3 */ /* 0x000e620000008800 */
[----:B------:R-:W-:Y:S01]  /*02c0*/  UMOV UR4, 0x400 ;  /* 0x0000040000047882 */ /* 0x000fe20000000000 */
[----:B0-----:R-:W-:Y:S01]  /*02d0*/  IMAD.MOV.U32 R2, RZ, RZ, 0x3e800000 ;  /* 0x3e800000ff027424 */ /* 0x001fe200078e00ff */
[----:B------:R-:W0:Y:S01]  /*02e0*/  S2R R3, SR_TID.X ;  /* 0x0000000000037919 */ /* 0x000e220000002100 */
[----:B-1----:R-:W-:Y:S01]  /*02f0*/  UPRMT UR4, UR5, 0x654, UR4 ;  /* 0x0000065405047896 */ /* 0x002fe20008000004 */
[----:B0-----:R-:W-:-:S05]  /*0300*/  IMAD.SHL.U32 R3, R3, 0x4, RZ ;  /* 0x0000000403037824 */ /* 0x001fca00078e00ff */
[----:B------:R-:W-:Y:S01]  /*0310*/  LOP3.LUT R3, R3, 0x1fc, RZ, 0xc0, !PT ;  /* 0x000001fc03037812 */ /* 0x000fe200078ec0ff */
[----:B------:R-:W-:Y:S01]  /*0320*/  FADD R4, R4, 0.0010000000474974513054 ;  /* 0x3a83126f04047421 */ /* 0x000fe20000000000 */
[----:B------:R-:W-:Y:S01]  /*0330*/  FADD R28, R6, 0.0010000000474974513054 ;  /* 0x3a83126f061c7421 */ /* 0x000fe20000000000 */
[----:B------:R-:W-:Y:S01]  /*0340*/  FADD R7, R7, 0.0010000000474974513054 ;  /* 0x3a83126f07077421 */ /* 0x000fe20000000000 */
[----:B------:R-:W-:-:S03]  /*0350*/  FADD R5, R5, 0.0010000000474974513054 ;  /* 0x3a83126f05057421 */ /* 0x000fc60000000000 */
[----:B------:R-:W0:Y:S08]  /*0360*/  MUFU.SQRT R4, R4 ;  /* 0x0000000400047308 */ /* 0x000e300000002000 */
[----:B------:R-:W1:Y:S01]  /*0370*/  MUFU.SQRT R28, R28 ;  /* 0x0000001c001c7308 */ /* 0x000e620000002000 */
[----:B0-----:R-:W-:-:S07]  /*0380*/  FSETP.GT.AND P1, PT, R4, 8.50705917302346158658e+37, PT ;  /* 0x7e8000000400780b */ /* 0x001fce0003f24000 */
[----:B------:R0:W3:Y:S01]  /*0390*/  MUFU.SQRT R6, R7 ;  /* 0x0000000700067308 */ /* 0x0000e20000002000 */
[----:B------:R-:W-:Y:S01]  /*03a0*/  FSETP.GEU.AND P2, PT, R4, 1.175494350822287508e-38, PT ;  /* 0x008000000400780b */ /* 0x000fe20003f4e000 */
[----:B--2---:R-:W-:Y:S01]  /*03b0*/  FADD R8, -R8, R12 ;  /* 0x0000000c08087221 */ /* 0x004fe20000000100 */
[----:B------:R-:W-:Y:S01]  /*03c0*/  FADD R9, -R9, R13 ;  /* 0x0000000d09097221 */ /* 0x000fe20000000100 */
[----:B------:R-:W-:Y:S01]  /*03d0*/  FADD R10, -R10, R14 ;  /* 0x0000000e0a0a7221 */ /* 0x000fe20000000100 */
[----:B-1----:R-:W-:-:S03]  /*03e0*/  FSETP.GT.AND P5, PT, R28, 8.50705917302346158658e+37, PT ;  /* 0x7e8000001c00780b */ /* 0x002fc60003fa4000 */
[----:B------:R-:W1:Y:S01]  /*03f0*/  MUFU.SQRT R5, R5 ;  /* 0x0000000500057308 */ /* 0x000e620000002000 */
[----:B0-----:R-:W-:Y:S01]  /*0400*/  FSEL R7, R2, 1, P1 ;  /* 0x3f80000002077808 */ /* 0x001fe20000800000 */
[----:B------:R-:W-:Y:S01]  /*0410*/  FADD R14, -R11, R15 ;  /* 0x0000000f0b0e7221 */ /* 0x000fe20000000100 */
[----:B------:R-:W-:Y:S01]  /*0420*/  FSETP.GEU.AND P3, PT, R28, 1.175494350822287508e-38, PT ;  /* 0x008000001c00780b */ /* 0x000fe20003f6e000 */
[----:B------:R-:W-:Y:S01]  /*0430*/  @P1 FMUL R4, R4, 0.25 ;  /* 0x3e80000004041820 */ /* 0x000fe20000400000 */
[----:B------:R-:W-:Y:S01]  /*0440*/  FSEL R12, R2, 1, P5 ;  /* 0x3f800000020c7808 */ /* 0x000fe20002800000 */
[----:B------:R-:W-:Y:S01]  /*0450*/  @!P2 FMUL R7, R7, 16777216 ;  /* 0x4b8000000707a820 */ /* 0x000fe20000400000 */
[----:B---3--:R-:W-:Y:S01]  /*0460*/  FSETP.GT.AND P4, PT, R6, 8.50705917302346158658e+37, PT ;  /* 0x7e8000000600780b */ /* 0x008fe20003f84000 */
[----:B------:R-:W-:Y:S01]  /*0470*/  @!P2 FMUL R4, R4, 16777216 ;  /* 0x4b8000000404a820 */ /* 0x000fe20000400000 */
[----:B------:R-:W-:Y:S02]  /*0480*/  LEA R11, R3, UR4, 0x3 ;  /* 0x00000004030b7c11 */ /* 0x000fe4000f8e18ff */
[----:B------:R-:W-:Y:S01]  /*0490*/  FSEL R13, R2, 1, P4 ;  /* 0x3f800000020d7808 */ /* 0x000fe20002000000 */
[----:B------:R-:W-:Y:S01]  /*04a0*/  @P5 FMUL R28, R28, 0.25 ;  /* 0x3e8000001c1c5820 */ /* 0x000fe20000400000 */
[----:B------:R-:W-:Y:S01]  /*04b0*/  FSETP.GEU.AND P5, PT, R6, 1.175494350822287508e-38, PT ;  /* 0x008000000600780b */ /* 0x000fe20003fae000 */
[----:B------:R-:W0:Y:S01]  /*04c0*/  MUFU.RCP R4, R4 ;  /* 0x0000000400047308 */ /* 0x000e220000001000 */
[----:B-1----:R-:W-:Y:S01]  /*04d0*/  FSETP.GT.AND P1, PT, R5, 8.50705917302346158658e+37, PT ;  /* 0x7e8000000500780b */ /* 0x002fe20003f24000 */
[----:B------:R-:W-:Y:S01]  /*04e0*/  @!P3 FMUL R28, R28, 16777216 ;  /* 0x4b8000001c1cb820 */ /* 0x000fe20000400000 */
[----:B------:R-:W-:-:S02]  /*04f0*/  @!P3 FMUL R12, R12, 16777216 ;  /* 0x4b8000000c0cb820 */ /* 0x000fc40000400000 */
[----:B------:R-:W-:Y:S01]  /*0500*/  FSEL R2, R2, 1, P1 ;  /* 0x3f80000002027808 */ /* 0x000fe20000800000 */
[----:B------:R-:W-:Y:S01]  /*0510*/  @P4 FMUL R6, R6, 0.25 ;  /* 0x3e80000006064820 */ /* 0x000fe20000400000 */
[----:B------:R-:W-:Y:S01]  /*0520*/  FSETP.GEU.AND P4, PT, R5, 1.175494350822287508e-38, PT ;  /* 0x008000000500780b */ /* 0x000fe20003f8e000 */
[----:B------:R-:W1:Y:S04]  /*0530*/  MUFU.RCP R27, R28 ;  /* 0x0000001c001b7308 */ /* 0x000e680000001000 */
[----:B------:R-:W-:Y:S01]  /*0540*/  @!P5 FMUL R6, R6, 16777216 ;  /* 0x4b8000000606d820 */ /* 0x000fe20000400000 */
[----:B------:R-:W-:Y:S01]  /*0550*/  @!P5 FMUL R13, R13, 16777216 ;  /* 0x4b8000000d0dd820 */ /* 0x000fe20000400000 */
[----:B------:R-:W-:Y:S01]  /*0560*/  @P1 FMUL R5, R5, 0.25 ;  /* 0x3e80000005051820 */ /* 0x000fe20000400000 */
[----:B0-----:R-:W-:-:S03]  /*0570*/  FMUL R7, R4, R7 ;  /* 0x0000000704077220 */ /* 0x001fc60000400000 */
[----:B------:R-:W0:Y:S01]  /*0580*/  MUFU.RCP R6, R6 ;  /* 0x0000000600067308 */ /* 0x000e220000001000 */
[----:B------:R-:W-:Y:S01]  /*0590*/  FMUL R7, R7, R8 ;  /* 0x0000000807077220 */ /* 0x000fe20000400000 */
[----:B------:R-:W-:Y:S01]  /*05a0*/  @!P4 FMUL R5, R5, 16777216 ;  /* 0x4b8000000505c820 */ /* 0x000fe20000400000 */
[----:B------:R-:W-:Y:S01]  /*05b0*/  @!P4 FMUL R2, R2, 16777216 ;  /* 0x4b8000000202c820 */ /* 0x000fe20000400000 */
[----:B-1----:R-:W-:Y:S01]  /*05c0*/  FMUL R27, R27, R12 ;  /* 0x0000000c1b1b7220 */ /* 0x002fe20000400000 */
[----:B----4-:R-:W-:-:S03]  /*05d0*/  FFMA R7, R7, R16, R20 ;  /* 0x0000001007077223 */ /* 0x010fc60000000014 */
[----:B------:R-:W1:Y:S01]  /*05e0*/  MUFU.RCP R5, R5 ;  /* 0x0000000500057308 */ /* 0x000e620000001000 */
[----:B------:R-:W-:Y:S01]  /*05f0*/  FMUL R27, R27, R10 ;  /* 0x0000000a1b1b7220 */ /* 0x000fe20000400000 */
[----:B------:R-:W-:-:S03]  /*0600*/  FSETP.GEU.AND P4, PT, R7, RZ, PT ;  /* 0x000000ff0700720b */ /* 0x000fc60003f8e000 */
[----:B------:R-:W-:Y:S01]  /*0610*/  FFMA R18, R27, R18, R22 ;  /* 0x000000121b127223 */ /* 0x000fe20000000016 */
[----:B0-----:R-:W-:Y:S01]  /*0620*/  FMUL R13, R6, R13 ;  /* 0x0000000d060d7220 */ /* 0x001fe20000400000 */
[----:B------:R-:W-:-:S03]  /*0630*/  FSEL R7, R7, RZ, P4 ;  /* 0x000000ff07077208 */ /* 0x000fc60002000000 */
[----:B------:R-:W-:Y:S01]  /*0640*/  FSETP.GEU.AND P2, PT, R18, RZ, PT ;  /* 0x000000ff1200720b */ /* 0x000fe20003f4e000 */
[----:B------:R-:W-:Y:S01]  /*0650*/  FMUL R14, R13, R14 ;  /* 0x0000000e0d0e7220 */ /* 0x000fe20000400000 */
[----:B------:R-:W-:Y:S01]  /*0660*/  LOP3.LUT R6, R24, 0x7f, RZ, 0xc0, !PT ;  /* 0x0000007f18067812 */ /* 0x000fe200078ec0ff */
[----:B------:R-:W-:Y:S01]  /*0670*/  STS [R11], R7 ;  /* 0x000000070b007388 */ /* 0x000fe20000000800 */
[----:B------:R-:W-:Y:S01]  /*0680*/  FSEL R18, R18, RZ, P2 ;  /* 0x000000ff12127208 */ /* 0x000fe20001000000 */
[----:B-1----:R-:W-:Y:S01]  /*0690*/  FMUL R2, R5, R2 ;  /* 0x0000000205027220 */ /* 0x002fe20000400000 */
[----:B------:R-:W-:Y:S01]  /*06a0*/  FFMA R14, R14, R19, R23 ;  /* 0x000000130e0e7223 */ /* 0x000fe20000000017 */
[----:B------:R-:W-:Y:S02]  /*06b0*/  LOP3.LUT R3, R6, 0x80, RZ, 0xfc, !PT ;  /* 0x0000008006037812 */ /* 0x000fe400078efcff */
[----:B------:R-:W-:Y:S01]  /*06c0*/  FMUL R2, R2, R9 ;  /* 0x0000000902027220 */ /* 0x000fe20000400000 */
[----:B------:R-:W-:Y:S01]  /*06d0*/  STS [R11+0x10], R18 ;  /* 0x000010120b007388 */ /* 0x000fe20000000800 */
[----:B------:R-:W-:-:S02]  /*06e0*/  FSETP.GEU.AND P1, PT, R14, RZ, PT ;  /* 0x000000ff0e00720b */ /* 0x000fc40003f2e000 */
[----:B------:R-:W-:Y:S01]  /*06f0*/  FFMA R2, R2, R17, R21 ;  /* 0x0000001102027223 */ /* 0x000fe20000000015 */
[----:B------:R-:W-:Y:S02]  /*0700*/  LEA R16, R6, UR4, 0x3 ;  /* 0x0000000406107c11 */ /* 0x000fe4000f8e18ff */
[----:B------:R-:W-:Y:S02]  /*0710*/  FSEL R14, R14, RZ, P1 ;  /* 0x000000ff0e0e7208 */ /* 0x000fe40000800000 */
[C---:B------:R-:W-:Y:S02]  /*0720*/  FSETP.GEU.AND P3, PT, R2.reuse, RZ, PT ;  /* 0x000000ff0200720b */ /* 0x040fe40003f6e000 */
[----:B------:R-:W-:Y:S01]  /*0730*/  LEA R5, R3, UR4, 0x3 ;  /* 0x0000000403057c11 */ /* 0x000fe2000f8e18ff */
[----:B------:R0:W-:Y:S01]  /*0740*/  STS [R11+0x18], R14 ;  /* 0x0000180e0b007388 */ /* 0x0001e20000000800 */
[----:B------:R-:W-:Y:S02]  /*0750*/  FSEL R4, R2, RZ, P3 ;  /* 0x000000ff02047208 */ /* 0x000fe40001800000 */
[----:B------:R-:W-:-:S02]  /*0760*/  LOP3.LUT R2, R6, 0x100, RZ, 0xfc, !PT ;  /* 0x0000010006027812 */ /* 0x000fc400078efcff */
[----:B------:R-:W-:Y:S01]  /*0770*/  LOP3.LUT R24, R25, 0x7f, R24, 0xf8, !PT ;  /* 0x0000007f19187812 */ /* 0x000fe200078ef818 */
[----:B------:R1:W-:Y:S01]  /*0780*/  STS [R11+0x8], R4 ;  /* 0x000008040b007388 */ /* 0x0003e20000000800 */
[----:B------:R-:W-:Y:S02]  /*0790*/  LEA R17, R2, UR4, 0x3 ;  /* 0x0000000402117c11 */ /* 0x000fe4000f8e18ff */
[----:B------:R-:W-:Y:S01]  /*07a0*/  LOP3.LUT R9, R25, 0x80, R6, 0xfe, !PT ;  /* 0x0000008019097812 */ /* 0x000fe200078efe06 */
[----:B------:R-:W-:Y:S01]  /*07b0*/  BAR.SYNC.DEFER_BLOCKING 0x0 ;  /* 0x0000000000007b1d */ /* 0x000fe20000010000 */
[----:B------:R-:W-:Y:S01]  /*07c0*/  LOP3.LUT R8, R25, 0x100, R6, 0xfe, !PT ;  /* 0x0000010019087812 */ /* 0x000fe200078efe06 */
[C---:B0-----:R-:W-:Y:S01]  /*07d0*/  IMAD.HI R14, R24.reuse, 0x2aaaaaab, RZ ;  /* 0x2aaaaaab180e7827 */ /* 0x041fe200078e02ff */
[----:B------:R-:W-:Y:S02]  /*07e0*/  LOP3.LUT R25, R25, 0x180, R6, 0xfe, !PT ;  /* 0x0000018019197812 */ /* 0x000fe400078efe06 */
[----:B------:R-:W-:Y:S01]  /*07f0*/  ISETP.LT.AND P3, PT, R24, 0x300, !P0 ;  /* 0x000003001800780c */ /* 0x000fe20004761270 */
[----:B------:R-:W-:-:S02]  /*0800*/  IMAD.HI R12, R9, 0x2aaaaaab, RZ ;  /* 0x2aaaaaab090c7827 */ /* 0x000fc400078e02ff */
[----:B------:R-:W0:Y:S01]  /*0810*/  LDC.64 R2, c[0x0][0x238] ;  /* 0x00008e00ff027b82 */ /* 0x000e220000000a00 */
[----:B------:R-:W-:Y:S01]  /*0820*/  SHF.R.U32.HI R15, RZ, 0x1f, R14 ;  /* 0x0000001fff0f7819 */ /* 0x000fe2000001160e */
[----:B------:R-:W-:Y:S01]  /*0830*/  IMAD.HI R10, R8, 0x2aaaaaab, RZ ;  /* 0x2aaaaaab080a7827 */ /* 0x000fe200078e02ff */
[----:B------:R-:W-:Y:S02]  /*0840*/  SHF.R.U32.HI R13, RZ, 0x1f, R12 ;  /* 0x0000001fff0d7819 */ /* 0x000fe4000001160c */
[----:B------:R-:W-:Y:S02]  /*0850*/  LEA.HI.SX32 R15, R14, R15, 0x1b ;  /* 0x0000000f0e0f7211 */ /* 0x000fe400078fdaff */
[----:B-1----:R-:W-:Y:S02]  /*0860*/  SHF.R.U32.HI R11, RZ, 0x1f, R10 ;  /* 0x0000001fff0b7819 */ /* 0x002fe4000001160a */
[----:B------:R-:W-:Y:S01]  /*0870*/  LEA.HI.SX32 R12, R12, R13, 0x1b ;  /* 0x0000000d0c0c7211 */ /* 0x000fe200078fdaff */
[----:B------:R-:W-:Y:S01]  /*0880*/  IMAD R19, R15, -0xc0, R24 ;  /* 0xffffff400f137824 */ /* 0x000fe200078e0218 */
[----:B------:R-:W-:-:S02]  /*0890*/  LEA.HI.SX32 R11, R10, R11, 0x1b ;  /* 0x0000000b0a0b7211 */ /* 0x000fc400078fdaff */
[----:B------:R-:W-:Y:S02]  /*08a0*/  ISETP.LT.AND P2, PT, R9, 0x300, !P0 ;  /* 0x000003000900780c */ /* 0x000fe40004741270 */
[----:B------:R-:W-:Y:S01]  /*08b0*/  LEA R10, R19, R0, 0x6 ;  /* 0x00000000130a7211 */ /* 0x000fe200078e30ff */
[----:B------:R-:W1:Y:S01]  /*08c0*/  LDS R7, [R16] ;  /* 0x0000000010077984 */ /* 0x000e620000000800 */
[----:B------:R-:W-:Y:S01]  /*08d0*/  IMAD R13, R11, -0xc0, R8 ;  /* 0xffffff400b0d7824 */ /* 0x000fe200078e0208 */
[----:B------:R-:W-:Y:S02]  /*08e0*/  ISETP.LT.AND P1, PT, R8, 0x300, !P0 ;  /* 0x000003000800780c */ /* 0x000fe40004721270 */
[----:B------:R-:W2:Y:S01]  /*08f0*/  LDS R5, [R5] ;  /* 0x0000000005057984 */ /* 0x000ea20000000800 */
[----:B------:R-:W-:Y:S01]  /*0900*/  IMAD R14, R13, 0x40, R0 ;  /* 0x000000400d0e7824 */ /* 0x000fe200078e0200 */
[----:B------:R-:W-:Y:S02]  /*0910*/  ISETP.LT.AND P0, PT, R25, 0x300, !P0 ;  /* 0x000003001900780c */ /* 0x000fe40004701270 */
[----:B------:R3:W4:Y:S01]  /*0920*/  LDS R4, [R17] ;  /* 0x0000000011047984 */ /* 0x0007220000000800 */
[----:B------:R-:W-:Y:S01]  /*0930*/  IMAD R13, R11, 0x14000, R14 ;  /* 0x000140000b0d7824 */ /* 0x000fe200078e020e */
[----:B------:R-:W-:-:S04]  /*0940*/  LOP3.LUT R6, R6, 0x180, RZ, 0xfc, !PT ;  /* 0x0000018006067812 */ /* 0x000fc800078efcff */
[----:B------:R-:W-:Y:S01]  /*0950*/  LEA R6, R6, UR4, 0x3 ;  /* 0x0000000406067c11 */ /* 0x000fe2000f8e18ff */
[----:B---3--:R-:W-:Y:S02]  /*0960*/  IMAD R17, R12, -0xc0, R9 ;  /* 0xffffff400c117824 */ /* 0x008fe400078e0209 */
[----:B------:R-:W-:Y:S02]  /*0970*/  IMAD R9, R15, 0x14000, R10 ;  /* 0x000140000f097824 */ /* 0x000fe400078e020a */
[----:B------:R-:W-:Y:S02]  /*0980*/  IMAD R17, R17, 0x40, R0 ;  /* 0x0000004011117824 */ /* 0x000fe400078e0200 */
[----:B0-----:R-:W-:-:S04]  /*0990*/  IMAD.WIDE R8, R9, 0x4, R2 ;  /* 0x0000000409087825 */ /* 0x001fc800078e0202 */
[----:B------:R-:W-:Y:S02]  /*09a0*/  IMAD R17, R12, 0x14000, R17 ;  /* 0x000140000c117824 */ /* 0x000fe400078e0211 */
[----:B------:R-:W-:-:S04]  /*09b0*/  IMAD.WIDE R12, R13, 0x4, R2 ;  /* 0x000000040d0c7825 */ /* 0x000fc800078e0202 */
[----:B------:R-:W-:Y:S01]  /*09c0*/  IMAD.WIDE R10, R17, 0x4, R2 ;  /* 0x00000004110a7825 */ /* 0x000fe200078e0202 */
[----:B-1----:R0:W-:Y:S04]  /*09d0*/  @P3 STG.E desc[UR6][R8.64], R7 ;  /* 0x0000000708003986 */ /* 0x0021e8000c101906 */
[----:B--2---:R0:W-:Y:S04]  /*09e0*/  @P2 STG.E desc[UR6][R10.64], R5 ;  /* 0x000000050a002986 */ /* 0x0041e8000c101906 */
[----:B----4-:R0:W-:Y:S02]  /*09f0*/  @P1 STG.E desc[UR6][R12.64], R4 ;  /* 0x000000040c001986 */ /* 0x0101e4000c101906 */
[----:B0-----:R-:W-:Y:S05]  /*0a00*/  @!P0 EXIT ;  /* 0x000000000000894d */ /* 0x001fea0003800000 */
[----:B0-----:R-:W0:Y:S01]  /*0a10*/  LDS R7, [R6] ;  /* 0x0000000006077984 */ /* 0x001e220000000800 */
[----:B------:R-:W-:-:S05]  /*0a20*/  IMAD.HI R4, R25, 0x2aaaaaab, RZ ;  /* 0x2aaaaaab19047827 */ /* 0x000fca00078e02ff */
[----:B------:R-:W-:-:S04]  /*0a30*/  SHF.R.U32.HI R5, RZ, 0x1f, R4 ;  /* 0x0000001fff057819 */ /* 0x000fc80000011604 */
[----:B------:R-:W-:-:S05]  /*0a40*/  LEA.HI.SX32 R4, R4, R5, 0x1b ;  /* 0x0000000504047211 */ /* 0x000fca00078fdaff */
[----:B------:R-:W-:-:S05]  /*0a50*/  IMAD R25, R4, -0xc0, R25 ;  /* 0xffffff4004197824 */ /* 0x000fca00078e0219 */
[----:B------:R-:W-:-:S05]  /*0a60*/  LEA R25, R25, R0, 0x6 ;  /* 0x0000000019197211 */ /* 0x000fca00078e30ff */
[----:B------:R-:W-:-:S04]  /*0a70*/  IMAD R25, R4, 0x14000, R25 ;  /* 0x0001400004197824 */ /* 0x000fc800078e0219 */
[----:B------:R-:W-:-:S05]  /*0a80*/  IMAD.WIDE R2, R25, 0x4, R2 ;  /* 0x0000000419027825 */ /* 0x000fca00078e0202 */
[----:B0-----:R-:W-:Y:S01]  /*0a90*/  STG.E desc[UR6][R2.64], R7 ;  /* 0x0000000702007986 */ /* 0x001fe2000c101906 */
[----:B------:R-:W-:Y:S05]  /*0aa0*/  EXIT ;  /* 0x000000000000794d */ /* 0x000fea0003800000 */
.L_x_0:
[----:B------:R-:W-:-:S00]  /*0ab0*/  BRA `(.L_x_0) ;  /* 0xfffffffc00fc7947 */ /* 0x000fc0000383ffff */
[----:B------:R-:W-:-:S00]  /*0ac0*/  NOP ;  /* 0x0000000000007918 */ /* 0x000fc00000000000 */
        /* <DEDUP_REMOVED lines=11> */
.L_x_1:


//--------------------- .nv.global.init           --------------------------
	.section	.nv.global.init,"aw",@progbits
.nv.global.init:
	.type		_$_str,@object
	.size		_$_str,(_$_str_$_2 - _$_str)
_$_str:
        /*0000*/ 	.byte	0x5f, 0x5f, 0x43, 0x55, 0x44, 0x41, 0x5f, 0x46, 0x54, 0x5a, 0x00
	.type		_$_str_$_2,@object
	.size		_$_str_$_2,(.L_1 - _$_str_$_2)
_$_str_$_2:
        /*000b*/ 	.byte	0x5f, 0x5f, 0x43, 0x55, 0x44, 0x41, 0x5f, 0x50, 0x52, 0x45, 0x43, 0x5f, 0x53, 0x51, 0x52, 0x54
        /*001b*/ 	.byte	0x00
.L_1:


//--------------------- .nv.shared.triton_poi_fused__native_batch_norm_legit_no_training_relu_44 --------------------------
	.section	.nv.shared.triton_poi_fused__native_batch_norm_legit_no_training_relu_44,"aw",@nobits
	.sectionflags	@""
	.align	16
	.zero		1024


//--------------------- .nv.constant0.triton_poi_fused__native_batch_norm_legit_no_training_relu_44 --------------------------
	.section	.nv.constant0.triton_poi_fused__native_batch_norm_legit_no_training_relu_44,"a",@progbits
	.sectionflags	@""
	.align	4
.nv.constant0.triton_poi_fused__native_batch_norm_legit_no_training_relu_44:
	.zero		584
